//
// Generated by NVIDIA NVVM Compiler
//
// Compiler Build ID: CL-36424714
// Cuda compilation tools, release 13.0, V13.0.88
// Based on NVVM 20.0.0
//

.version 9.0
.target sm_100
.address_size 64

	// .globl	_Z19device_transpose_v0PKfPfii
// _ZZ19device_transpose_v3ILi32EEvPKfPfiiE1S has been demoted
// _ZZ19device_transpose_v4ILi32EEvPKfPfiiE1S has been demoted
// _ZZ19device_transpose_v5ILi32EEvPKfPfiiE1S has been demoted

.visible .entry _Z19device_transpose_v0PKfPfii(
	.param .u64 .ptr .align 1 _Z19device_transpose_v0PKfPfii_param_0,
	.param .u64 .ptr .align 1 _Z19device_transpose_v0PKfPfii_param_1,
	.param .u32 _Z19device_transpose_v0PKfPfii_param_2,
	.param .u32 _Z19device_transpose_v0PKfPfii_param_3
)
{
	.reg .pred 	%p<4>;
	.reg .b32 	%r<13>;
	.reg .b32 	%f<2>;
	.reg .b64 	%rd<9>;

	ld.param.u64 	%rd1, [_Z19device_transpose_v0PKfPfii_param_0];
	ld.param.u64 	%rd2, [_Z19device_transpose_v0PKfPfii_param_1];
	ld.param.u32 	%r3, [_Z19device_transpose_v0PKfPfii_param_2];
	ld.param.u32 	%r4, [_Z19device_transpose_v0PKfPfii_param_3];
	mov.u32 	%r5, %ntid.y;
	mov.u32 	%r6, %ctaid.y;
	mov.u32 	%r7, %tid.y;
	mad.lo.s32 	%r1, %r5, %r6, %r7;
	mov.u32 	%r8, %ntid.x;
	mov.u32 	%r9, %ctaid.x;
	mov.u32 	%r10, %tid.x;
	mad.lo.s32 	%r2, %r8, %r9, %r10;
	setp.ge.s32 	%p1, %r1, %r3;
	setp.ge.s32 	%p2, %r2, %r4;
	or.pred  	%p3, %p1, %p2;
	@%p3 bra 	$L__BB0_2;
	cvta.to.global.u64 	%rd3, %rd1;
	cvta.to.global.u64 	%rd4, %rd2;
	mad.lo.s32 	%r11, %r4, %r1, %r2;
	mul.wide.s32 	%rd5, %r11, 4;
	add.s64 	%rd6, %rd3, %rd5;
	ld.global.f32 	%f1, [%rd6];
	mad.lo.s32 	%r12, %r3, %r2, %r1;
	mul.wide.s32 	%rd7, %r12, 4;
	add.s64 	%rd8, %rd4, %rd7;
	st.global.f32 	[%rd8], %f1;
$L__BB0_2:
	ret;

}
	// .globl	_Z19device_transpose_v1PKfPfii
.visible .entry _Z19device_transpose_v1PKfPfii(
	.param .u64 .ptr .align 1 _Z19device_transpose_v1PKfPfii_param_0,
	.param .u64 .ptr .align 1 _Z19device_transpose_v1PKfPfii_param_1,
	.param .u32 _Z19device_transpose_v1PKfPfii_param_2,
	.param .u32 _Z19device_transpose_v1PKfPfii_param_3
)
{
	.reg .pred 	%p<4>;
	.reg .b32 	%r<13>;
	.reg .b32 	%f<2>;
	.reg .b64 	%rd<9>;

	ld.param.u64 	%rd1, [_Z19device_transpose_v1PKfPfii_param_0];
	ld.param.u64 	%rd2, [_Z19device_transpose_v1PKfPfii_param_1];
	ld.param.u32 	%r3, [_Z19device_transpose_v1PKfPfii_param_2];
	ld.param.u32 	%r4, [_Z19device_transpose_v1PKfPfii_param_3];
	mov.u32 	%r5, %ntid.y;
	mov.u32 	%r6, %ctaid.y;
	mov.u32 	%r7, %tid.y;
	mad.lo.s32 	%r1, %r5, %r6, %r7;
	mov.u32 	%r8, %ntid.x;
	mov.u32 	%r9, %ctaid.x;
	mov.u32 	%r10, %tid.x;
	mad.lo.s32 	%r2, %r8, %r9, %r10;
	setp.ge.s32 	%p1, %r1, %r4;
	setp.ge.s32 	%p2, %r2, %r3;
	or.pred  	%p3, %p2, %p1;
	@%p3 bra 	$L__BB1_2;
	cvta.to.global.u64 	%rd3, %rd1;
	cvta.to.global.u64 	%rd4, %rd2;
	mad.lo.s32 	%r11, %r4, %r2, %r1;
	mul.wide.s32 	%rd5, %r11, 4;
	add.s64 	%rd6, %rd3, %rd5;
	ld.global.f32 	%f1, [%rd6];
	mad.lo.s32 	%r12, %r3, %r1, %r2;
	mul.wide.s32 	%rd7, %r12, 4;
	add.s64 	%rd8, %rd4, %rd7;
	st.global.f32 	[%rd8], %f1;
$L__BB1_2:
	ret;

}
	// .globl	_Z19device_transpose_v2PKfPfii
.visible .entry _Z19device_transpose_v2PKfPfii(
	.param .u64 .ptr .align 1 _Z19device_transpose_v2PKfPfii_param_0,
	.param .u64 .ptr .align 1 _Z19device_transpose_v2PKfPfii_param_1,
	.param .u32 _Z19device_transpose_v2PKfPfii_param_2,
	.param .u32 _Z19device_transpose_v2PKfPfii_param_3
)
{
	.reg .pred 	%p<4>;
	.reg .b32 	%r<13>;
	.reg .b32 	%f<2>;
	.reg .b64 	%rd<8>;

	ld.param.u64 	%rd1, [_Z19device_transpose_v2PKfPfii_param_0];
	ld.param.u64 	%rd2, [_Z19device_transpose_v2PKfPfii_param_1];
	ld.param.u32 	%r3, [_Z19device_transpose_v2PKfPfii_param_2];
	ld.param.u32 	%r4, [_Z19device_transpose_v2PKfPfii_param_3];
	mov.u32 	%r5, %ntid.y;
	mov.u32 	%r6, %ctaid.y;
	mov.u32 	%r7, %tid.y;
	mad.lo.s32 	%r1, %r5, %r6, %r7;
	mov.u32 	%r8, %ntid.x;
	mov.u32 	%r9, %ctaid.x;
	mov.u32 	%r10, %tid.x;
	mad.lo.s32 	%r2, %r8, %r9, %r10;
	setp.ge.s32 	%p1, %r1, %r4;
	setp.ge.s32 	%p2, %r2, %r3;
	or.pred  	%p3, %p2, %p1;
	@%p3 bra 	$L__BB2_2;
	cvta.to.global.u64 	%rd4, %rd2;
	mad.lo.s32 	%r11, %r4, %r2, %r1;
	mul.wide.s32 	%rd5, %r11, 4;
	add.s64 	%rd3, %rd1, %rd5;
	// begin inline asm
	ld.global.nc.f32 %f1, [%rd3];
	// end inline asm
	mad.lo.s32 	%r12, %r3, %r1, %r2;
	mul.wide.s32 	%rd6, %r12, 4;
	add.s64 	%rd7, %rd4, %rd6;
	st.global.f32 	[%rd7], %f1;
$L__BB2_2:
	ret;

}
	// .globl	_Z19device_transpose_v3ILi32EEvPKfPfii
.visible .entry _Z19device_transpose_v3ILi32EEvPKfPfii(
	.param .u64 .ptr .align 1 _Z19device_transpose_v3ILi32EEvPKfPfii_param_0,
	.param .u64 .ptr .align 1 _Z19device_transpose_v3ILi32EEvPKfPfii_param_1,
	.param .u32 _Z19device_transpose_v3ILi32EEvPKfPfii_param_2,
	.param .u32 _Z19device_transpose_v3ILi32EEvPKfPfii_param_3
)
{
	.reg .pred 	%p<7>;
	.reg .b32 	%r<26>;
	.reg .b32 	%f<3>;
	.reg .b64 	%rd<9>;
	// demoted variable
	.shared .align 4 .b8 _ZZ19device_transpose_v3ILi32EEvPKfPfiiE1S[4096];
	ld.param.u64 	%rd1, [_Z19device_transpose_v3ILi32EEvPKfPfii_param_0];
	ld.param.u64 	%rd2, [_Z19device_transpose_v3ILi32EEvPKfPfii_param_1];
	ld.param.u32 	%r9, [_Z19device_transpose_v3ILi32EEvPKfPfii_param_2];
	ld.param.u32 	%r10, [_Z19device_transpose_v3ILi32EEvPKfPfii_param_3];
	mov.u32 	%r11, %ctaid.x;
	shl.b32 	%r1, %r11, 5;
	mov.u32 	%r12, %ctaid.y;
	shl.b32 	%r2, %r12, 5;
	mov.u32 	%r3, %tid.x;
	add.s32 	%r4, %r1, %r3;
	mov.u32 	%r5, %tid.y;
	add.s32 	%r6, %r2, %r5;
	setp.ge.s32 	%p1, %r6, %r9;
	setp.ge.s32 	%p2, %r4, %r10;
	or.pred  	%p3, %p1, %p2;
	@%p3 bra 	$L__BB3_2;
	cvta.to.global.u64 	%rd3, %rd1;
	mad.lo.s32 	%r13, %r10, %r6, %r4;
	mul.wide.s32 	%rd4, %r13, 4;
	add.s64 	%rd5, %rd3, %rd4;
	ld.global.f32 	%f1, [%rd5];
	shl.b32 	%r14, %r5, 7;
	mov.u32 	%r15, _ZZ19device_transpose_v3ILi32EEvPKfPfiiE1S;
	add.s32 	%r16, %r15, %r14;
	shl.b32 	%r17, %r3, 2;
	add.s32 	%r18, %r16, %r17;
	st.shared.f32 	[%r18], %f1;
$L__BB3_2:
	bar.sync 	0;
	add.s32 	%r19, %r2, %r3;
	add.s32 	%r8, %r1, %r5;
	setp.ge.s32 	%p4, %r8, %r10;
	setp.ge.s32 	%p5, %r19, %r9;
	or.pred  	%p6, %p4, %p5;
	@%p6 bra 	$L__BB3_4;
	shl.b32 	%r20, %r3, 7;
	mov.u32 	%r21, _ZZ19device_transpose_v3ILi32EEvPKfPfiiE1S;
	add.s32 	%r22, %r21, %r20;
	shl.b32 	%r23, %r5, 2;
	add.s32 	%r24, %r22, %r23;
	ld.shared.f32 	%f2, [%r24];
	mad.lo.s32 	%r25, %r9, %r8, %r19;
	cvta.to.global.u64 	%rd6, %rd2;
	mul.wide.s32 	%rd7, %r25, 4;
	add.s64 	%rd8, %rd6, %rd7;
	st.global.f32 	[%rd8], %f2;
$L__BB3_4:
	ret;

}
	// .globl	_Z19device_transpose_v4ILi32EEvPKfPfii
.visible .entry _Z19device_transpose_v4ILi32EEvPKfPfii(
	.param .u64 .ptr .align 1 _Z19device_transpose_v4ILi32EEvPKfPfii_param_0,
	.param .u64 .ptr .align 1 _Z19device_transpose_v4ILi32EEvPKfPfii_param_1,
	.param .u32 _Z19device_transpose_v4ILi32EEvPKfPfii_param_2,
	.param .u32 _Z19device_transpose_v4ILi32EEvPKfPfii_param_3
)
{
	.reg .pred 	%p<7>;
	.reg .b32 	%r<24>;
	.reg .b32 	%f<3>;
	.reg .b64 	%rd<9>;
	// demoted variable
	.shared .align 4 .b8 _ZZ19device_transpose_v4ILi32EEvPKfPfiiE1S[4224];
	ld.param.u64 	%rd1, [_Z19device_transpose_v4ILi32EEvPKfPfii_param_0];
	ld.param.u64 	%rd2, [_Z19device_transpose_v4ILi32EEvPKfPfii_param_1];
	ld.param.u32 	%r9, [_Z19device_transpose_v4ILi32EEvPKfPfii_param_2];
	ld.param.u32 	%r10, [_Z19device_transpose_v4ILi32EEvPKfPfii_param_3];
	mov.u32 	%r11, %ctaid.x;
	shl.b32 	%r1, %r11, 5;
	mov.u32 	%r12, %ctaid.y;
	shl.b32 	%r2, %r12, 5;
	mov.u32 	%r3, %tid.x;
	add.s32 	%r4, %r1, %r3;
	mov.u32 	%r5, %tid.y;
	add.s32 	%r6, %r2, %r5;
	setp.ge.s32 	%p1, %r6, %r9;
	setp.ge.s32 	%p2, %r4, %r10;
	or.pred  	%p3, %p1, %p2;
	@%p3 bra 	$L__BB4_2;
	cvta.to.global.u64 	%rd3, %rd1;
	mad.lo.s32 	%r13, %r10, %r6, %r4;
	mul.wide.s32 	%rd4, %r13, 4;
	add.s64 	%rd5, %rd3, %rd4;
	ld.global.f32 	%f1, [%rd5];
	mov.u32 	%r14, _ZZ19device_transpose_v4ILi32EEvPKfPfiiE1S;
	mad.lo.s32 	%r15, %r5, 132, %r14;
	shl.b32 	%r16, %r3, 2;
	add.s32 	%r17, %r15, %r16;
	st.shared.f32 	[%r17], %f1;
$L__BB4_2:
	bar.sync 	0;
	add.s32 	%r18, %r2, %r3;
	add.s32 	%r8, %r1, %r5;
	setp.ge.s32 	%p4, %r8, %r10;
	setp.ge.s32 	%p5, %r18, %r9;
	or.pred  	%p6, %p4, %p5;
	@%p6 bra 	$L__BB4_4;
	mov.u32 	%r19, _ZZ19device_transpose_v4ILi32EEvPKfPfiiE1S;
	mad.lo.s32 	%r20, %r3, 132, %r19;
	shl.b32 	%r21, %r5, 2;
	add.s32 	%r22, %r20, %r21;
	ld.shared.f32 	%f2, [%r22];
	mad.lo.s32 	%r23, %r9, %r8, %r18;
	cvta.to.global.u64 	%rd6, %rd2;
	mul.wide.s32 	%rd7, %r23, 4;
	add.s64 	%rd8, %rd6, %rd7;
	st.global.f32 	[%rd8], %f2;
$L__BB4_4:
	ret;

}
	// .globl	_Z19device_transpose_v5ILi32EEvPKfPfii
.visible .entry _Z19device_transpose_v5ILi32EEvPKfPfii(
	.param .u64 .ptr .align 1 _Z19device_transpose_v5ILi32EEvPKfPfii_param_0,
	.param .u64 .ptr .align 1 _Z19device_transpose_v5ILi32EEvPKfPfii_param_1,
	.param .u32 _Z19device_transpose_v5ILi32EEvPKfPfii_param_2,
	.param .u32 _Z19device_transpose_v5ILi32EEvPKfPfii_param_3
)
{
	.reg .pred 	%p<7>;
	.reg .b32 	%r<28>;
	.reg .b32 	%f<3>;
	.reg .b64 	%rd<9>;
	// demoted variable
	.shared .align 4 .b8 _ZZ19device_transpose_v5ILi32EEvPKfPfiiE1S[4096];
	ld.param.u64 	%rd1, [_Z19device_transpose_v5ILi32EEvPKfPfii_param_0];
	ld.param.u64 	%rd2, [_Z19device_transpose_v5ILi32EEvPKfPfii_param_1];
	ld.param.u32 	%r9, [_Z19device_transpose_v5ILi32EEvPKfPfii_param_2];
	ld.param.u32 	%r10, [_Z19device_transpose_v5ILi32EEvPKfPfii_param_3];
	mov.u32 	%r11, %ctaid.x;
	shl.b32 	%r1, %r11, 5;
	mov.u32 	%r12, %ctaid.y;
	shl.b32 	%r2, %r12, 5;
	mov.u32 	%r3, %tid.x;
	add.s32 	%r4, %r1, %r3;
	mov.u32 	%r5, %tid.y;
	add.s32 	%r6, %r2, %r5;
	setp.ge.s32 	%p1, %r6, %r9;
	setp.ge.s32 	%p2, %r4, %r10;
	or.pred  	%p3, %p1, %p2;
	@%p3 bra 	$L__BB5_2;
	cvta.to.global.u64 	%rd3, %rd1;
	mad.lo.s32 	%r13, %r10, %r6, %r4;
	mul.wide.s32 	%rd4, %r13, 4;
	add.s64 	%rd5, %rd3, %rd4;
	ld.global.f32 	%f1, [%rd5];
	shl.b32 	%r14, %r5, 7;
	mov.u32 	%r15, _ZZ19device_transpose_v5ILi32EEvPKfPfiiE1S;
	add.s32 	%r16, %r15, %r14;
	xor.b32  	%r17, %r3, %r5;
	shl.b32 	%r18, %r17, 2;
	add.s32 	%r19, %r16, %r18;
	st.shared.f32 	[%r19], %f1;
$L__BB5_2:
	bar.sync 	0;
	add.s32 	%r20, %r2, %r3;
	add.s32 	%r8, %r1, %r5;
	setp.ge.s32 	%p4, %r8, %r10;
	setp.ge.s32 	%p5, %r20, %r9;
	or.pred  	%p6, %p4, %p5;
	@%p6 bra 	$L__BB5_4;
	shl.b32 	%r21, %r3, 7;
	mov.u32 	%r22, _ZZ19device_transpose_v5ILi32EEvPKfPfiiE1S;
	add.s32 	%r23, %r22, %r21;
	xor.b32  	%r24, %r3, %r5;
	shl.b32 	%r25, %r24, 2;
	add.s32 	%r26, %r23, %r25;
	ld.shared.f32 	%f2, [%r26];
	mad.lo.s32 	%r27, %r9, %r8, %r20;
	cvta.to.global.u64 	%rd6, %rd2;
	mul.wide.s32 	%rd7, %r27, 4;
	add.s64 	%rd8, %rd6, %rd7;
	st.global.f32 	[%rd8], %f2;
$L__BB5_4:
	ret;

}


// ===== COMPILED SASS (sm_100) =====

	.target	sm_100

	.elftype	@"ET_EXEC"


//--------------------- .note.nv.tkinfo           --------------------------
	.section	.note.nv.tkinfo,"",@"SHT_NOTE"
	.sectionflags	@"SHF_NOTE_NV_TKINFO"
	.tkinfo
        /*0018*/ 	.word	0x00000002
        /*0030*/ 	.string	""
        /*0030*/ 	.string	"ptxas"
        /*0030*/ 	.string	"Cuda compilation tools, release 13.0, V13.0.88"
        /*0030*/ 	.string	"Build cuda_13.0.r13.0/compiler.36424714_0"
        /*0030*/ 	.string	"-arch sm_100 -m 64 "



//--------------------- .note.nv.cuinfo           --------------------------
	.section	.note.nv.cuinfo,"",@"SHT_NOTE"
	.sectionflags	@"SHF_NOTE_NV_CUINFO"
        /*0018*/ 	.short	0x0002
        /*001a*/ 	.short	0x0064
        /*001c*/ 	.short	0x0082
	.zero		2


//--------------------- .nv.info                  --------------------------
	.section	.nv.info,"",@"SHT_CUDA_INFO"
	.align	4


	//----- nvinfo : EIATTR_REGCOUNT
	.align		4
        /*0000*/ 	.byte	0x04, 0x2f
        /*0002*/ 	.short	(.L_1 - .L_0)
	.align		4
.L_0:
        /*0004*/ 	.word	index@(_Z19device_transpose_v0PKfPfii)
        /*0008*/ 	.word	0x0000000a


	//----- nvinfo : EIATTR_FRAME_SIZE
	.align		4
.L_1:
        /*000c*/ 	.byte	0x04, 0x11
        /*000e*/ 	.short	(.L_3 - .L_2)
	.align		4
.L_2:
        /*0010*/ 	.word	index@(_Z19device_transpose_v0PKfPfii)
        /*0014*/ 	.word	0x00000000


	//----- nvinfo : EIATTR_REGCOUNT
	.align		4
.L_3:
        /*0018*/ 	.byte	0x04, 0x2f
        /*001a*/ 	.short	(.L_5 - .L_4)
	.align		4
.L_4:
        /*001c*/ 	.word	index@(_Z19device_transpose_v1PKfPfii)
        /*0020*/ 	.word	0x0000000a


	//----- nvinfo : EIATTR_FRAME_SIZE
	.align		4
.L_5:
        /*0024*/ 	.byte	0x04, 0x11
        /*0026*/ 	.short	(.L_7 - .L_6)
	.align		4
.L_6:
        /*0028*/ 	.word	index@(_Z19device_transpose_v1PKfPfii)
        /*002c*/ 	.word	0x00000000


	//----- nvinfo : EIATTR_REGCOUNT
	.align		4
.L_7:
        /*0030*/ 	.byte	0x04, 0x2f
        /*0032*/ 	.short	(.L_9 - .L_8)
	.align		4
.L_8:
        /*0034*/ 	.word	index@(_Z19device_transpose_v2PKfPfii)
        /*0038*/ 	.word	0x0000000a


	//----- nvinfo : EIATTR_FRAME_SIZE
	.align		4
.L_9:
        /*003c*/ 	.byte	0x04, 0x11
        /*003e*/ 	.short	(.L_11 - .L_10)
	.align		4
.L_10:
        /*0040*/ 	.word	index@(_Z19device_transpose_v2PKfPfii)
        /*0044*/ 	.word	0x00000000


	//----- nvinfo : EIATTR_REGCOUNT
	.align		4
.L_11:
        /*0048*/ 	.byte	0x04, 0x2f
        /*004a*/ 	.short	(.L_13 - .L_12)
	.align		4
.L_12:
        /*004c*/ 	.word	index@(_Z19device_transpose_v3ILi32EEvPKfPfii)
        /*0050*/ 	.word	0x0000000e


	//----- nvinfo : EIATTR_FRAME_SIZE
	.align		4
.L_13:
        /*0054*/ 	.byte	0x04, 0x11
        /*0056*/ 	.short	(.L_15 - .L_14)
	.align		4
.L_14:
        /*0058*/ 	.word	index@(_Z19device_transpose_v3ILi32EEvPKfPfii)
        /*005c*/ 	.word	0x00000000


	//----- nvinfo : EIATTR_REGCOUNT
	.align		4
.L_15:
        /*0060*/ 	.byte	0x04, 0x2f
        /*0062*/ 	.short	(.L_17 - .L_16)
	.align		4
.L_16:
        /*0064*/ 	.word	index@(_Z19device_transpose_v4ILi32EEvPKfPfii)
        /*0068*/ 	.word	0x0000000e


	//----- nvinfo : EIATTR_FRAME_SIZE
	.align		4
.L_17:
        /*006c*/ 	.byte	0x04, 0x11
        /*006e*/ 	.short	(.L_19 - .L_18)
	.align		4
.L_18:
        /*0070*/ 	.word	index@(_Z19device_transpose_v4ILi32EEvPKfPfii)
        /*0074*/ 	.word	0x00000000


	//----- nvinfo : EIATTR_REGCOUNT
	.align		4
.L_19:
        /*0078*/ 	.byte	0x04, 0x2f
        /*007a*/ 	.short	(.L_21 - .L_20)
	.align		4
.L_20:
        /*007c*/ 	.word	index@(_Z19device_transpose_v5ILi32EEvPKfPfii)
        /*0080*/ 	.word	0x0000000c


	//----- nvinfo : EIATTR_FRAME_SIZE
	.align		4
.L_21:
        /*0084*/ 	.byte	0x04, 0x11
        /*0086*/ 	.short	(.L_23 - .L_22)
	.align		4
.L_22:
        /*0088*/ 	.word	index@(_Z19device_transpose_v5ILi32EEvPKfPfii)
        /*008c*/ 	.word	0x00000000


	//----- nvinfo : EIATTR_MIN_STACK_SIZE
	.align		4
.L_23:
        /*0090*/ 	.byte	0x04, 0x12
        /*0092*/ 	.short	(.L_25 - .L_24)
	.align		4
.L_24:
        /*0094*/ 	.word	index@(_Z19device_transpose_v5ILi32EEvPKfPfii)
        /*0098*/ 	.word	0x00000000


	//----- nvinfo : EIATTR_MIN_STACK_SIZE
	.align		4
.L_25:
        /*009c*/ 	.byte	0x04, 0x12
        /*009e*/ 	.short	(.L_27 - .L_26)
	.align		4
.L_26:
        /*00a0*/ 	.word	index@(_Z19device_transpose_v4ILi32EEvPKfPfii)
        /*00a4*/ 	.word	0x00000000


	//----- nvinfo : EIATTR_MIN_STACK_SIZE
	.align		4
.L_27:
        /*00a8*/ 	.byte	0x04, 0x12
        /*00aa*/ 	.short	(.L_29 - .L_28)
	.align		4
.L_28:
        /*00ac*/ 	.word	index@(_Z19device_transpose_v3ILi32EEvPKfPfii)
        /*00b0*/ 	.word	0x00000000


	//----- nvinfo : EIATTR_MIN_STACK_SIZE
	.align		4
.L_29:
        /*00b4*/ 	.byte	0x04, 0x12
        /*00b6*/ 	.short	(.L_31 - .L_30)
	.align		4
.L_30:
        /*00b8*/ 	.word	index@(_Z19device_transpose_v2PKfPfii)
        /*00bc*/ 	.word	0x00000000


	//----- nvinfo : EIATTR_MIN_STACK_SIZE
	.align		4
.L_31:
        /*00c0*/ 	.byte	0x04, 0x12
        /*00c2*/ 	.short	(.L_33 - .L_32)
	.align		4
.L_32:
        /*00c4*/ 	.word	index@(_Z19device_transpose_v1PKfPfii)
        /*00c8*/ 	.word	0x00000000


	//----- nvinfo : EIATTR_MIN_STACK_SIZE
	.align		4
.L_33:
        /*00cc*/ 	.byte	0x04, 0x12
        /*00ce*/ 	.short	(.L_35 - .L_34)
	.align		4
.L_34:
        /*00d0*/ 	.word	index@(_Z19device_transpose_v0PKfPfii)
        /*00d4*/ 	.word	0x00000000
.L_35:


//--------------------- .nv.compat                --------------------------
	.section	.nv.compat,"",@"SHT_CUDA_COMPAT_INFO"
	.align	4
        /*0000*/ 	.byte	0x02, 0x09, 0x00, 0x00, 0x02, 0x02, 0x01, 0x00, 0x02, 0x05, 0x05, 0x00, 0x03, 0x07, 0x01, 0x01
        /*0010*/ 	.byte	0x02, 0x03, 0x00, 0x00, 0x02, 0x06, 0x01, 0x00, 0x04, 0x0b, 0x08, 0x00, 0x09, 0x00, 0x00, 0x00
        /*0020*/ 	.byte	0x00, 0x00, 0x00, 0x00


//--------------------- .nv.info._Z19device_transpose_v5ILi32EEvPKfPfii --------------------------
	.section	.nv.info._Z19device_transpose_v5ILi32EEvPKfPfii,"",@"SHT_CUDA_INFO"
	.sectionflags	@""
	.align	4


	//----- nvinfo : EIATTR_CUDA_API_VERSION
	.align		4
        /*0000*/ 	.byte	0x04, 0x37
        /*0002*/ 	.short	(.L_37 - .L_36)
.L_36:
        /*0004*/ 	.word	0x00000082


	//----- nvinfo : EIATTR_KPARAM_INFO
	.align		4
.L_37:
        /*0008*/ 	.byte	0x04, 0x17
        /*000a*/ 	.short	(.L_39 - .L_38)
.L_38:
        /*000c*/ 	.word	0x00000000
        /*0010*/ 	.short	0x0003
        /*0012*/ 	.short	0x0014
        /*0014*/ 	.byte	0x00, 0xf0, 0x11, 0x00


	//----- nvinfo : EIATTR_KPARAM_INFO
	.align		4
.L_39:
        /*0018*/ 	.byte	0x04, 0x17
        /*001a*/ 	.short	(.L_41 - .L_40)
.L_40:
        /*001c*/ 	.word	0x00000000
        /*0020*/ 	.short	0x0002
        /*0022*/ 	.short	0x0010
        /*0024*/ 	.byte	0x00, 0xf0, 0x11, 0x00


	//----- nvinfo : EIATTR_KPARAM_INFO
	.align		4
.L_41:
        /*0028*/ 	.byte	0x04, 0x17
        /*002a*/ 	.short	(.L_43 - .L_42)
.L_42:
        /*002c*/ 	.word	0x00000000
        /*0030*/ 	.short	0x0001
        /*0032*/ 	.short	0x0008
        /*0034*/ 	.byte	0x00, 0xf5, 0x21, 0x00


	//----- nvinfo : EIATTR_KPARAM_INFO
	.align		4
.L_43:
        /*0038*/ 	.byte	0x04, 0x17
        /*003a*/ 	.short	(.L_45 - .L_44)
.L_44:
        /*003c*/ 	.word	0x00000000
        /*0040*/ 	.short	0x0000
        /*0042*/ 	.short	0x0000
        /*0044*/ 	.byte	0x00, 0xf5, 0x21, 0x00


	//----- nvinfo : EIATTR_SPARSE_MMA_MASK
	.align		4
.L_45:
        /*0048*/ 	.byte	0x03, 0x50
        /*004a*/ 	.short	0x0000


	//----- nvinfo : EIATTR_MAXREG_COUNT
	.align		4
        /*004c*/ 	.byte	0x03, 0x1b
        /*004e*/ 	.short	0x00ff


	//----- nvinfo : EIATTR_NUM_BARRIERS
	.align		4
        /*0050*/ 	.byte	0x02, 0x4c
        /*0052*/ 	.byte	0x01
	.zero		1


	//----- nvinfo : EIATTR_MERCURY_ISA_VERSION
	.align		4
        /*0054*/ 	.byte	0x03, 0x5f
        /*0056*/ 	.short	0x0101


	//----- nvinfo : EIATTR_VRC_CTA_INIT_COUNT
	.align		4
        /*0058*/ 	.byte	0x02, 0x4a
	.zero		1
	.zero		1


	//----- nvinfo : EIATTR_EXIT_INSTR_OFFSETS
	.align		4
        /*005c*/ 	.byte	0x04, 0x1c
        /*005e*/ 	.short	(.L_47 - .L_46)


	//   ....[0]....
.L_46:
        /*0060*/ 	.word	0x000001b0


	//   ....[1]....
        /*0064*/ 	.word	0x00000270


	//----- nvinfo : EIATTR_CBANK_PARAM_SIZE
	.align		4
.L_47:
        /*0068*/ 	.byte	0x03, 0x19
        /*006a*/ 	.short	0x0018


	//----- nvinfo : EIATTR_PARAM_CBANK
	.align		4
        /*006c*/ 	.byte	0x04, 0x0a
        /*006e*/ 	.short	(.L_49 - .L_48)
	.align		4
.L_48:
        /*0070*/ 	.word	index@(.nv.constant0._Z19device_transpose_v5ILi32EEvPKfPfii)
        /*0074*/ 	.short	0x0380
        /*0076*/ 	.short	0x0018


	//----- nvinfo : EIATTR_SW_WAR
	.align		4
.L_49:
        /*0078*/ 	.byte	0x04, 0x36
        /*007a*/ 	.short	(.L_51 - .L_50)
.L_50:
        /*007c*/ 	.word	0x00000008
.L_51:


//--------------------- .nv.info._Z19device_transpose_v4ILi32EEvPKfPfii --------------------------
	.section	.nv.info._Z19device_transpose_v4ILi32EEvPKfPfii,"",@"SHT_CUDA_INFO"
	.sectionflags	@""
	.align	4


	//----- nvinfo : EIATTR_CUDA_API_VERSION
	.align		4
        /*0000*/ 	.byte	0x04, 0x37
        /*0002*/ 	.short	(.L_53 - .L_52)
.L_52:
        /*0004*/ 	.word	0x00000082


	//----- nvinfo : EIATTR_KPARAM_INFO
	.align		4
.L_53:
        /*0008*/ 	.byte	0x04, 0x17
        /*000a*/ 	.short	(.L_55 - .L_54)
.L_54:
        /*000c*/ 	.word	0x00000000
        /*0010*/ 	.short	0x0003
        /*0012*/ 	.short	0x0014
        /*0014*/ 	.byte	0x00, 0xf0, 0x11, 0x00


	//----- nvinfo : EIATTR_KPARAM_INFO
	.align		4
.L_55:
        /*0018*/ 	.byte	0x04, 0x17
        /*001a*/ 	.short	(.L_57 - .L_56)
.L_56:
        /*001c*/ 	.word	0x00000000
        /*0020*/ 	.short	0x0002
        /*0022*/ 	.short	0x0010
        /*0024*/ 	.byte	0x00, 0xf0, 0x11, 0x00


	//----- nvinfo : EIATTR_KPARAM_INFO
	.align		4
.L_57:
        /*0028*/ 	.byte	0x04, 0x17
        /*002a*/ 	.short	(.L_59 - .L_58)
.L_58:
        /*002c*/ 	.word	0x00000000
        /*0030*/ 	.short	0x0001
        /*0032*/ 	.short	0x0008
        /*0034*/ 	.byte	0x00, 0xf5, 0x21, 0x00


	//----- nvinfo : EIATTR_KPARAM_INFO
	.align		4
.L_59:
        /*0038*/ 	.byte	0x04, 0x17
        /*003a*/ 	.short	(.L_61 - .L_60)
.L_60:
        /*003c*/ 	.word	0x00000000
        /*0040*/ 	.short	0x0000
        /*0042*/ 	.short	0x0000
        /*0044*/ 	.byte	0x00, 0xf5, 0x21, 0x00


	//----- nvinfo : EIATTR_SPARSE_MMA_MASK
	.align		4
.L_61:
        /*0048*/ 	.byte	0x03, 0x50
        /*004a*/ 	.short	0x0000


	//----- nvinfo : EIATTR_MAXREG_COUNT
	.align		4
        /*004c*/ 	.byte	0x03, 0x1b
        /*004e*/ 	.short	0x00ff


	//----- nvinfo : EIATTR_NUM_BARRIERS
	.align		4
        /*0050*/ 	.byte	0x02, 0x4c
        /*0052*/ 	.byte	0x01
	.zero		1


	//----- nvinfo : EIATTR_MERCURY_ISA_VERSION
	.align		4
        /*0054*/ 	.byte	0x03, 0x5f
        /*0056*/ 	.short	0x0101


	//----- nvinfo : EIATTR_VRC_CTA_INIT_COUNT
	.align		4
        /*0058*/ 	.byte	0x02, 0x4a
	.zero		1
	.zero		1


	//----- nvinfo : EIATTR_EXIT_INSTR_OFFSETS
	.align		4
        /*005c*/ 	.byte	0x04, 0x1c
        /*005e*/ 	.short	(.L_63 - .L_62)


	//   ....[0]....
.L_62:
        /*0060*/ 	.word	0x000001a0


	//   ....[1]....
        /*0064*/ 	.word	0x00000250


	//----- nvinfo : EIATTR_CBANK_PARAM_SIZE
	.align		4
.L_63:
        /*0068*/ 	.byte	0x03, 0x19
        /*006a*/ 	.short	0x0018


	//----- nvinfo : EIATTR_PARAM_CBANK
	.align		4
        /*006c*/ 	.byte	0x04, 0x0a
        /*006e*/ 	.short	(.L_65 - .L_64)
	.align		4
.L_64:
        /*0070*/ 	.word	index@(.nv.constant0._Z19device_transpose_v4ILi32EEvPKfPfii)
        /*0074*/ 	.short	0x0380
        /*0076*/ 	.short	0x0018


	//----- nvinfo : EIATTR_SW_WAR
	.align		4
.L_65:
        /*0078*/ 	.byte	0x04, 0x36
        /*007a*/ 	.short	(.L_67 - .L_66)
.L_66:
        /*007c*/ 	.word	0x00000008
.L_67:


//--------------------- .nv.info._Z19device_transpose_v3ILi32EEvPKfPfii --------------------------
	.section	.nv.info._Z19device_transpose_v3ILi32EEvPKfPfii,"",@"SHT_CUDA_INFO"
	.sectionflags	@""
	.align	4


	//----- nvinfo : EIATTR_CUDA_API_VERSION
	.align		4
        /*0000*/ 	.byte	0x04, 0x37
        /*0002*/ 	.short	(.L_69 - .L_68)
.L_68:
        /*0004*/ 	.word	0x00000082


	//----- nvinfo : EIATTR_KPARAM_INFO
	.align		4
.L_69:
        /*0008*/ 	.byte	0x04, 0x17
        /*000a*/ 	.short	(.L_71 - .L_70)
.L_70:
        /*000c*/ 	.word	0x00000000
        /*0010*/ 	.short	0x0003
        /*0012*/ 	.short	0x0014
        /*0014*/ 	.byte	0x00, 0xf0, 0x11, 0x00


	//----- nvinfo : EIATTR_KPARAM_INFO
	.align		4
.L_71:
        /*0018*/ 	.byte	0x04, 0x17
        /*001a*/ 	.short	(.L_73 - .L_72)
.L_72:
        /*001c*/ 	.word	0x00000000
        /*0020*/ 	.short	0x0002
        /*0022*/ 	.short	0x0010
        /*0024*/ 	.byte	0x00, 0xf0, 0x11, 0x00


	//----- nvinfo : EIATTR_KPARAM_INFO
	.align		4
.L_73:
        /*0028*/ 	.byte	0x04, 0x17
        /*002a*/ 	.short	(.L_75 - .L_74)
.L_74:
        /*002c*/ 	.word	0x00000000
        /*0030*/ 	.short	0x0001
        /*0032*/ 	.short	0x0008
        /*0034*/ 	.byte	0x00, 0xf5, 0x21, 0x00


	//----- nvinfo : EIATTR_KPARAM_INFO
	.align		4
.L_75:
        /*0038*/ 	.byte	0x04, 0x17
        /*003a*/ 	.short	(.L_77 - .L_76)
.L_76:
        /*003c*/ 	.word	0x00000000
        /*0040*/ 	.short	0x0000
        /*0042*/ 	.short	0x0000
        /*0044*/ 	.byte	0x00, 0xf5, 0x21, 0x00


	//----- nvinfo : EIATTR_SPARSE_MMA_MASK
	.align		4
.L_77:
        /*0048*/ 	.byte	0x03, 0x50
        /*004a*/ 	.short	0x0000


	//----- nvinfo : EIATTR_MAXREG_COUNT
	.align		4
        /*004c*/ 	.byte	0x03, 0x1b
        /*004e*/ 	.short	0x00ff


	//----- nvinfo : EIATTR_NUM_BARRIERS
	.align		4
        /*0050*/ 	.byte	0x02, 0x4c
        /*0052*/ 	.byte	0x01
	.zero		1


	//----- nvinfo : EIATTR_MERCURY_ISA_VERSION
	.align		4
        /*0054*/ 	.byte	0x03, 0x5f
        /*0056*/ 	.short	0x0101


	//----- nvinfo : EIATTR_VRC_CTA_INIT_COUNT
	.align		4
        /*0058*/ 	.byte	0x02, 0x4a
	.zero		1
	.zero		1


	//----- nvinfo : EIATTR_EXIT_INSTR_OFFSETS
	.align		4
        /*005c*/ 	.byte	0x04, 0x1c
        /*005e*/ 	.short	(.L_79 - .L_78)


	//   ....[0]....
.L_78:
        /*0060*/ 	.word	0x000001a0


	//   ....[1]....
        /*0064*/ 	.word	0x00000250


	//----- nvinfo : EIATTR_CBANK_PARAM_SIZE
	.align		4
.L_79:
        /*0068*/ 	.byte	0x03, 0x19
        /*006a*/ 	.short	0x0018


	//----- nvinfo : EIATTR_PARAM_CBANK
	.align		4
        /*006c*/ 	.byte	0x04, 0x0a
        /*006e*/ 	.short	(.L_81 - .L_80)
	.align		4
.L_80:
        /*0070*/ 	.word	index@(.nv.constant0._Z19device_transpose_v3ILi32EEvPKfPfii)
        /*0074*/ 	.short	0x0380
        /*0076*/ 	.short	0x0018


	//----- nvinfo : EIATTR_SW_WAR
	.align		4
.L_81:
        /*0078*/ 	.byte	0x04, 0x36
        /*007a*/ 	.short	(.L_83 - .L_82)
.L_82:
        /*007c*/ 	.word	0x00000008
.L_83:


//--------------------- .nv.info._Z19device_transpose_v2PKfPfii --------------------------
	.section	.nv.info._Z19device_transpose_v2PKfPfii,"",@"SHT_CUDA_INFO"
	.sectionflags	@""
	.align	4


	//----- nvinfo : EIATTR_CUDA_API_VERSION
	.align		4
        /*0000*/ 	.byte	0x04, 0x37
        /*0002*/ 	.short	(.L_85 - .L_84)
.L_84:
        /*0004*/ 	.word	0x00000082


	//----- nvinfo : EIATTR_KPARAM_INFO
	.align		4
.L_85:
        /*0008*/ 	.byte	0x04, 0x17
        /*000a*/ 	.short	(.L_87 - .L_86)
.L_86:
        /*000c*/ 	.word	0x00000000
        /*0010*/ 	.short	0x0003
        /*0012*/ 	.short	0x0014
        /*0014*/ 	.byte	0x00, 0xf0, 0x11, 0x00


	//----- nvinfo : EIATTR_KPARAM_INFO
	.align		4
.L_87:
        /*0018*/ 	.byte	0x04, 0x17
        /*001a*/ 	.short	(.L_89 - .L_88)
.L_88:
        /*001c*/ 	.word	0x00000000
        /*0020*/ 	.short	0x0002
        /*0022*/ 	.short	0x0010
        /*0024*/ 	.byte	0x00, 0xf0, 0x11, 0x00


	//----- nvinfo : EIATTR_KPARAM_INFO
	.align		4
.L_89:
        /*0028*/ 	.byte	0x04, 0x17
        /*002a*/ 	.short	(.L_91 - .L_90)
.L_90:
        /*002c*/ 	.word	0x00000000
        /*0030*/ 	.short	0x0001
        /*0032*/ 	.short	0x0008
        /*0034*/ 	.byte	0x00, 0xf5, 0x21, 0x00


	//----- nvinfo : EIATTR_KPARAM_INFO
	.align		4
.L_91:
        /*0038*/ 	.byte	0x04, 0x17
        /*003a*/ 	.short	(.L_93 - .L_92)
.L_92:
        /*003c*/ 	.word	0x00000000
        /*0040*/ 	.short	0x0000
        /*0042*/ 	.short	0x0000
        /*0044*/ 	.byte	0x00, 0xf5, 0x21, 0x00


	//----- nvinfo : EIATTR_SPARSE_MMA_MASK
	.align		4
.L_93:
        /*0048*/ 	.byte	0x03, 0x50
        /*004a*/ 	.short	0x0000


	//----- nvinfo : EIATTR_MAXREG_COUNT
	.align		4
        /*004c*/ 	.byte	0x03, 0x1b
        /*004e*/ 	.short	0x00ff


	//----- nvinfo : EIATTR_MERCURY_ISA_VERSION
	.align		4
        /*0050*/ 	.byte	0x03, 0x5f
        /*0052*/ 	.short	0x0101


	//----- nvinfo : EIATTR_VRC_CTA_INIT_COUNT
	.align		4
        /*0054*/ 	.byte	0x02, 0x4a
	.zero		1
	.zero		1


	//----- nvinfo : EIATTR_EXIT_INSTR_OFFSETS
	.align		4
        /*0058*/ 	.byte	0x04, 0x1c
        /*005a*/ 	.short	(.L_95 - .L_94)


	//   ....[0]....
.L_94:
        /*005c*/ 	.word	0x000000c0


	//   ....[1]....
        /*0060*/ 	.word	0x00000160


	//----- nvinfo : EIATTR_CBANK_PARAM_SIZE
	.align		4
.L_95:
        /*0064*/ 	.byte	0x03, 0x19
        /*0066*/ 	.short	0x0018


	//----- nvinfo : EIATTR_PARAM_CBANK
	.align		4
        /*0068*/ 	.byte	0x04, 0x0a
        /*006a*/ 	.short	(.L_97 - .L_96)
	.align		4
.L_96:
        /*006c*/ 	.word	index@(.nv.constant0._Z19device_transpose_v2PKfPfii)
        /*0070*/ 	.short	0x0380
        /*0072*/ 	.short	0x0018


	//----- nvinfo : EIATTR_SW_WAR
	.align		4
.L_97:
        /*0074*/ 	.byte	0x04, 0x36
        /*0076*/ 	.short	(.L_99 - .L_98)
.L_98:
        /*0078*/ 	.word	0x00000008
.L_99:


//--------------------- .nv.info._Z19device_transpose_v1PKfPfii --------------------------
	.section	.nv.info._Z19device_transpose_v1PKfPfii,"",@"SHT_CUDA_INFO"
	.sectionflags	@""
	.align	4


	//----- nvinfo : EIATTR_CUDA_API_VERSION
	.align		4
        /*0000*/ 	.byte	0x04, 0x37
        /*0002*/ 	.short	(.L_101 - .L_100)
.L_100:
        /*0004*/ 	.word	0x00000082


	//----- nvinfo : EIATTR_KPARAM_INFO
	.align		4
.L_101:
        /*0008*/ 	.byte	0x04, 0x17
        /*000a*/ 	.short	(.L_103 - .L_102)
.L_102:
        /*000c*/ 	.word	0x00000000
        /*0010*/ 	.short	0x0003
        /*0012*/ 	.short	0x0014
        /*0014*/ 	.byte	0x00, 0xf0, 0x11, 0x00


	//----- nvinfo : EIATTR_KPARAM_INFO
	.align		4
.L_103:
        /*0018*/ 	.byte	0x04, 0x17
        /*001a*/ 	.short	(.L_105 - .L_104)
.L_104:
        /*001c*/ 	.word	0x00000000
        /*0020*/ 	.short	0x0002
        /*0022*/ 	.short	0x0010
        /*0024*/ 	.byte	0x00, 0xf0, 0x11, 0x00


	//----- nvinfo : EIATTR_KPARAM_INFO
	.align		4
.L_105:
        /*0028*/ 	.byte	0x04, 0x17
        /*002a*/ 	.short	(.L_107 - .L_106)
.L_106:
        /*002c*/ 	.word	0x00000000
        /*0030*/ 	.short	0x0001
        /*0032*/ 	.short	0x0008
        /*0034*/ 	.byte	0x00, 0xf5, 0x21, 0x00


	//----- nvinfo : EIATTR_KPARAM_INFO
	.align		4
.L_107:
        /*0038*/ 	.byte	0x04, 0x17
        /*003a*/ 	.short	(.L_109 - .L_108)
.L_108:
        /*003c*/ 	.word	0x00000000
        /*0040*/ 	.short	0x0000
        /*0042*/ 	.short	0x0000
        /*0044*/ 	.byte	0x00, 0xf5, 0x21, 0x00


	//----- nvinfo : EIATTR_SPARSE_MMA_MASK
	.align		4
.L_109:
        /*0048*/ 	.byte	0x03, 0x50
        /*004a*/ 	.short	0x0000


	//----- nvinfo : EIATTR_MAXREG_COUNT
	.align		4
        /*004c*/ 	.byte	0x03, 0x1b
        /*004e*/ 	.short	0x00ff


	//----- nvinfo : EIATTR_MERCURY_ISA_VERSION
	.align		4
        /*0050*/ 	.byte	0x03, 0x5f
        /*0052*/ 	.short	0x0101


	//----- nvinfo : EIATTR_VRC_CTA_INIT_COUNT
	.align		4
        /*0054*/ 	.byte	0x02, 0x4a
	.zero		1
	.zero		1


	//----- nvinfo : EIATTR_EXIT_INSTR_OFFSETS
	.align		4
        /*0058*/ 	.byte	0x04, 0x1c
        /*005a*/ 	.short	(.L_111 - .L_110)


	//   ....[0]....
.L_110:
        /*005c*/ 	.word	0x000000c0


	//   ....[1]....
        /*0060*/ 	.word	0x00000160


	//----- nvinfo : EIATTR_CBANK_PARAM_SIZE
	.align		4
.L_111:
        /*0064*/ 	.byte	0x03, 0x19
        /*0066*/ 	.short	0x0018


	//----- nvinfo : EIATTR_PARAM_CBANK
	.align		4
        /*0068*/ 	.byte	0x04, 0x0a
        /*006a*/ 	.short	(.L_113 - .L_112)
	.align		4
.L_112:
        /*006c*/ 	.word	index@(.nv.constant0._Z19device_transpose_v1PKfPfii)
        /*0070*/ 	.short	0x0380
        /*0072*/ 	.short	0x0018


	//----- nvinfo : EIATTR_SW_WAR
	.align		4
.L_113:
        /*0074*/ 	.byte	0x04, 0x36
        /*0076*/ 	.short	(.L_115 - .L_114)
.L_114:
        /*0078*/ 	.word	0x00000008
.L_115:


//--------------------- .nv.info._Z19device_transpose_v0PKfPfii --------------------------
	.section	.nv.info._Z19device_transpose_v0PKfPfii,"",@"SHT_CUDA_INFO"
	.sectionflags	@""
	.align	4


	//----- nvinfo : EIATTR_CUDA_API_VERSION
	.align		4
        /*0000*/ 	.byte	0x04, 0x37
        /*0002*/ 	.short	(.L_117 - .L_116)
.L_116:
        /*0004*/ 	.word	0x00000082


	//----- nvinfo : EIATTR_KPARAM_INFO
	.align		4
.L_117:
        /*0008*/ 	.byte	0x04, 0x17
        /*000a*/ 	.short	(.L_119 - .L_118)
.L_118:
        /*000c*/ 	.word	0x00000000
        /*0010*/ 	.short	0x0003
        /*0012*/ 	.short	0x0014
        /*0014*/ 	.byte	0x00, 0xf0, 0x11, 0x00


	//----- nvinfo : EIATTR_KPARAM_INFO
	.align		4
.L_119:
        /*0018*/ 	.byte	0x04, 0x17
        /*001a*/ 	.short	(.L_121 - .L_120)
.L_120:
        /*001c*/ 	.word	0x00000000
        /*0020*/ 	.short	0x0002
        /*0022*/ 	.short	0x0010
        /*0024*/ 	.byte	0x00, 0xf0, 0x11, 0x00


	//----- nvinfo : EIATTR_KPARAM_INFO
	.align		4
.L_121:
        /*0028*/ 	.byte	0x04, 0x17
        /*002a*/ 	.short	(.L_123 - .L_122)
.L_122:
        /*002c*/ 	.word	0x00000000
        /*0030*/ 	.short	0x0001
        /*0032*/ 	.short	0x0008
        /*0034*/ 	.byte	0x00, 0xf5, 0x21, 0x00


	//----- nvinfo : EIATTR_KPARAM_INFO
	.align		4
.L_123:
        /*0038*/ 	.byte	0x04, 0x17
        /*003a*/ 	.short	(.L_125 - .L_124)
.L_124:
        /*003c*/ 	.word	0x00000000
        /*0040*/ 	.short	0x0000
        /*0042*/ 	.short	0x0000
        /*0044*/ 	.byte	0x00, 0xf5, 0x21, 0x00


	//----- nvinfo : EIATTR_SPARSE_MMA_MASK
	.align		4
.L_125:
        /*0048*/ 	.byte	0x03, 0x50
        /*004a*/ 	.short	0x0000


	//----- nvinfo : EIATTR_MAXREG_COUNT
	.align		4
        /*004c*/ 	.byte	0x03, 0x1b
        /*004e*/ 	.short	0x00ff


	//----- nvinfo : EIATTR_MERCURY_ISA_VERSION
	.align		4
        /*0050*/ 	.byte	0x03, 0x5f
        /*0052*/ 	.short	0x0101


	//----- nvinfo : EIATTR_VRC_CTA_INIT_COUNT
	.align		4
        /*0054*/ 	.byte	0x02, 0x4a
	.zero		1
	.zero		1


	//----- nvinfo : EIATTR_EXIT_INSTR_OFFSETS
	.align		4
        /*0058*/ 	.byte	0x04, 0x1c
        /*005a*/ 	.short	(.L_127 - .L_126)


	//   ....[0]....
.L_126:
        /*005c*/ 	.word	0x000000c0


	//   ....[1]....
        /*0060*/ 	.word	0x00000160


	//----- nvinfo : EIATTR_CBANK_PARAM_SIZE
	.align		4
.L_127:
        /*0064*/ 	.byte	0x03, 0x19
        /*0066*/ 	.short	0x0018


	//----- nvinfo : EIATTR_PARAM_CBANK
	.align		4
        /*0068*/ 	.byte	0x04, 0x0a
        /*006a*/ 	.short	(.L_129 - .L_128)
	.align		4
.L_128:
        /*006c*/ 	.word	index@(.nv.constant0._Z19device_transpose_v0PKfPfii)
        /*0070*/ 	.short	0x0380
        /*0072*/ 	.short	0x0018


	//----- nvinfo : EIATTR_SW_WAR
	.align		4
.L_129:
        /*0074*/ 	.byte	0x04, 0x36
        /*0076*/ 	.short	(.L_131 - .L_130)
.L_130:
        /*0078*/ 	.word	0x00000008
.L_131:


//--------------------- .nv.callgraph             --------------------------
	.section	.nv.callgraph,"",@"SHT_CUDA_CALLGRAPH"
	.align	4
	.sectionentsize	8
	.align		4
        /*0000*/ 	.word	0x00000000
	.align		4
        /*0004*/ 	.word	0xffffffff
	.align		4
        /*0008*/ 	.word	0x00000000
	.align		4
        /*000c*/ 	.word	0xfffffffe
	.align		4
        /*0010*/ 	.word	0x00000000
	.align		4
        /*0014*/ 	.word	0xfffffffd
	.align		4
        /*0018*/ 	.word	0x00000000
	.align		4
        /*001c*/ 	.word	0xfffffffc


//--------------------- .text._Z19device_transpose_v5ILi32EEvPKfPfii --------------------------
	.section	.text._Z19device_transpose_v5ILi32EEvPKfPfii,"ax",@progbits
	.align	128
        .global         _Z19device_transpose_v5ILi32EEvPKfPfii
        .type           _Z19device_transpose_v5ILi32EEvPKfPfii,@function
        .size           _Z19device_transpose_v5ILi32EEvPKfPfii,(.L_x_6 - _Z19device_transpose_v5ILi32EEvPKfPfii)
        .other          _Z19device_transpose_v5ILi32EEvPKfPfii,@"STO_CUDA_ENTRY STV_DEFAULT"
_Z19device_transpose_v5ILi32EEvPKfPfii:
.text._Z19device_transpose_v5ILi32EEvPKfPfii:
[----:B------:R-:W-:Y:S01]  /*0000*/  LDC R1, c[0x0][0x37c] ;  /* 0x0000df00ff017b82 */ /* 0x000fe20000000800 */
[----:B------:R-:W0:Y:S01]  /*0010*/  S2R R7, SR_CTAID.X ;  /* 0x0000000000077919 */ /* 0x000e220000002500 */
[----:B------:R-:W1:Y:S01]  /*0020*/  LDCU.64 UR8, c[0x0][0x390] ;  /* 0x00007200ff0877ac */ /* 0x000e620008000a00 */
[----:B------:R-:W0:Y:S01]  /*0030*/  S2R R6, SR_TID.X ;  /* 0x0000000000067919 */ /* 0x000e220000002100 */
[----:B------:R-:W2:Y:S01]  /*0040*/  LDCU.64 UR6, c[0x0][0x358] ;  /* 0x00006b00ff0677ac */ /* 0x000ea20008000a00 */
[----:B------:R-:W3:Y:S01]  /*0050*/  S2R R9, SR_TID.Y ;  /* 0x0000000000097919 */ /* 0x000ee20000002200 */
[----:B------:R-:W3:Y:S01]  /*0060*/  S2R R4, SR_CTAID.Y ;  /* 0x0000000000047919 */ /* 0x000ee20000002600 */
[----:B0-----:R-:W-:-:S05]  /*0070*/  IMAD R0, R7, 0x20, R6 ;  /* 0x0000002007007824 */ /* 0x001fca00078e0206 */
[----:B-1----:R-:W-:Y:S01]  /*0080*/  ISETP.GE.AND P0, PT, R0, UR9, PT ;  /* 0x0000000900007c0c */ /* 0x002fe2000bf06270 */
[----:B---3--:R-:W-:-:S05]  /*0090*/  IMAD R5, R4, 0x20, R9 ;  /* 0x0000002004057824 */ /* 0x008fca00078e0209 */
[----:B------:R-:W-:-:S13]  /*00a0*/  ISETP.GE.OR P0, PT, R5, UR8, P0 ;  /* 0x0000000805007c0c */ /* 0x000fda0008706670 */
[----:B------:R-:W0:Y:S01]  /*00b0*/  @!P0 LDC.64 R2, c[0x0][0x380] ;  /* 0x0000e000ff028b82 */ /* 0x000e220000000a00 */
[----:B------:R-:W-:-:S04]  /*00c0*/  @!P0 IMAD R5, R5, UR9, R0 ;  /* 0x0000000905058c24 */ /* 0x000fc8000f8e0200 */
[----:B0-----:R-:W-:-:S06]  /*00d0*/  @!P0 IMAD.WIDE R2, R5, 0x4, R2 ;  /* 0x0000000405028825 */ /* 0x001fcc00078e0202 */
[----:B--2---:R-:W2:Y:S01]  /*00e0*/  @!P0 LDG.E R2, desc[UR6][R2.64] ;  /* 0x0000000602028981 */ /* 0x004ea2000c1e1900 */
[----:B------:R-:W-:Y:S01]  /*00f0*/  @!P0 MOV R0, 0x400 ;  /* 0x0000040000008802 */ /* 0x000fe20000000f00 */
[----:B------:R-:W-:Y:S01]  /*0100*/  IMAD R4, R4, 0x20, R6 ;  /* 0x0000002004047824 */ /* 0x000fe200078e0206 */
[----:B------:R-:W-:Y:S01]  /*0110*/  LEA R7, R7, R9, 0x5 ;  /* 0x0000000907077211 */ /* 0x000fe200078e28ff */
[----:B------:R-:W0:Y:S03]  /*0120*/  @!P0 S2R R5, SR_CgaCtaId ;  /* 0x0000000000058919 */ /* 0x000e260000008800 */
[----:B------:R-:W-:-:S04]  /*0130*/  ISETP.GE.AND P1, PT, R4, UR8, PT ;  /* 0x0000000804007c0c */ /* 0x000fc8000bf26270 */
[----:B------:R-:W-:Y:S02]  /*0140*/  ISETP.GE.OR P1, PT, R7, UR9, P1 ;  /* 0x0000000907007c0c */ /* 0x000fe40008f26670 */
[----:B0-----:R-:W-:Y:S02]  /*0150*/  @!P0 LEA R0, R5, R0, 0x18 ;  /* 0x0000000005008211 */ /* 0x001fe400078ec0ff */
[----:B------:R-:W-:-:S03]  /*0160*/  @!P0 LOP3.LUT R5, R6, R9, RZ, 0x3c, !PT ;  /* 0x0000000906058212 */ /* 0x000fc600078e3cff */
[----:B------:R-:W-:-:S04]  /*0170*/  @!P0 IMAD R0, R9, 0x80, R0 ;  /* 0x0000008009008824 */ /* 0x000fc800078e0200 */
[----:B------:R-:W-:-:S05]  /*0180*/  @!P0 IMAD R5, R5, 0x4, R0 ;  /* 0x0000000405058824 */ /* 0x000fca00078e0200 */
[----:B--2---:R0:W-:Y:S01]  /*0190*/  @!P0 STS [R5], R2 ;  /* 0x0000000205008388 */ /* 0x0041e20000000800 */
[----:B------:R-:W-:Y:S06]  /*01a0*/  BAR.SYNC.DEFER_BLOCKING 0x0 ;  /* 0x0000000000007b1d */ /* 0x000fec0000010000 */
[----:B------:R-:W-:Y:S05]  /*01b0*/  @P1 EXIT ;  /* 0x000000000000194d */ /* 0x000fea0003800000 */
[----:B------:R-:W1:Y:S01]  /*01c0*/  S2UR UR5, SR_CgaCtaId ;  /* 0x00000000000579c3 */ /* 0x000e620000008800 */
[----:B------:R-:W-:Y:S01]  /*01d0*/  UMOV UR4, 0x400 ;  /* 0x0000040000047882 */ /* 0x000fe20000000000 */
[----:B------:R-:W-:Y:S01]  /*01e0*/  LOP3.LUT R9, R6, R9, RZ, 0x3c, !PT ;  /* 0x0000000906097212 */ /* 0x000fe200078e3cff */
[----:B------:R-:W-:-:S05]  /*01f0*/  IMAD R7, R7, UR8, R4 ;  /* 0x0000000807077c24 */ /* 0x000fca000f8e0204 */
[----:B0-----:R-:W0:Y:S01]  /*0200*/  LDC.64 R2, c[0x0][0x388] ;  /* 0x0000e200ff027b82 */ /* 0x001e220000000a00 */
[----:B-1----:R-:W-:-:S06]  /*0210*/  ULEA UR4, UR5, UR4, 0x18 ;  /* 0x0000000405047291 */ /* 0x002fcc000f8ec0ff */
[----:B------:R-:W-:Y:S01]  /*0220*/  LEA R0, R6, UR4, 0x7 ;  /* 0x0000000406007c11 */ /* 0x000fe2000f8e38ff */
[----:B0-----:R-:W-:-:S03]  /*0230*/  IMAD.WIDE R2, R7, 0x4, R2 ;  /* 0x0000000407027825 */ /* 0x001fc600078e0202 */
[----:B------:R-:W-:-:S05]  /*0240*/  LEA R0, R9, R0, 0x2 ;  /* 0x0000000009007211 */ /* 0x000fca00078e10ff */
[----:B------:R-:W0:Y:S04]  /*0250*/  LDS R5, [R0] ;  /* 0x0000000000057984 */ /* 0x000e280000000800 */
[----:B0-----:R-:W-:Y:S01]  /*0260*/  STG.E desc[UR6][R2.64], R5 ;  /* 0x0000000502007986 */ /* 0x001fe2000c101906 */
[----:B------:R-:W-:Y:S05]  /*0270*/  EXIT ;  /* 0x000000000000794d */ /* 0x000fea0003800000 */
.L_x_0:
[----:B------:R-:W-:-:S00]  /*0280*/  BRA `(.L_x_0) ;  /* 0xfffffffc00fc7947 */ /* 0x000fc0000383ffff */
[----:B------:R-:W-:-:S00]  /*0290*/  NOP ;  /* 0x0000000000007918 */ /* 0x000fc00000000000 */
        /* <DEDUP_REMOVED lines=14> */
.L_x_6:


//--------------------- .text._Z19device_transpose_v4ILi32EEvPKfPfii --------------------------
	.section	.text._Z19device_transpose_v4ILi32EEvPKfPfii,"ax",@progbits
	.align	128
        .global         _Z19device_transpose_v4ILi32EEvPKfPfii
        .type           _Z19device_transpose_v4ILi32EEvPKfPfii,@function
        .size           _Z19device_transpose_v4ILi32EEvPKfPfii,(.L_x_7 - _Z19device_transpose_v4ILi32EEvPKfPfii)
        .other          _Z19device_transpose_v4ILi32EEvPKfPfii,@"STO_CUDA_ENTRY STV_DEFAULT"
_Z19device_transpose_v4ILi32EEvPKfPfii:
.text._Z19device_transpose_v4ILi32EEvPKfPfii:
        /* <DEDUP_REMOVED lines=21> */
[----:B0-----:R-:W-:-:S05]  /*0150*/  @!P0 LEA R0, R5, R0, 0x18 ;  /* 0x0000000005008211 */ /* 0x001fca00078ec0ff */
[----:B------:R-:W-:-:S05]  /*0160*/  @!P0 IMAD R0, R11, 0x84, R0 ;  /* 0x000000840b008824 */ /* 0x000fca00078e0200 */
[----:B------:R-:W-:-:S05]  /*0170*/  @!P0 LEA R5, R9, R0, 0x2 ;  /* 0x0000000009058211 */ /* 0x000fca00078e10ff */
[----:B--2---:R0:W-:Y:S01]  /*0180*/  @!P0 STS [R5], R2 ;  /* 0x0000000205008388 */ /* 0x0041e20000000800 */
[----:B------:R-:W-:Y:S06]  /*0190*/  BAR.SYNC.DEFER_BLOCKING 0x0 ;  /* 0x0000000000007b1d */ /* 0x000fec0000010000 */
[----:B------:R-:W-:Y:S05]  /*01a0*/  @P1 EXIT ;  /* 0x000000000000194d */ /* 0x000fea0003800000 */
[----:B------:R-:W1:Y:S01]  /*01b0*/  S2R R3, SR_CgaCtaId ;  /* 0x0000000000037919 */ /* 0x000e620000008800 */
[----:B------:R-:W-:Y:S01]  /*01c0*/  MOV R0, 0x400 ;  /* 0x0000040000007802 */ /* 0x000fe20000000f00 */
[----:B------:R-:W-:-:S03]  /*01d0*/  IMAD R7, R7, UR6, R4 ;  /* 0x0000000607077c24 */ /* 0x000fc6000f8e0204 */
[----:B-1----:R-:W-:Y:S02]  /*01e0*/  LEA R0, R3, R0, 0x18 ;  /* 0x0000000003007211 */ /* 0x002fe400078ec0ff */
[----:B0-----:R-:W0:Y:S03]  /*01f0*/  LDC.64 R2, c[0x0][0x388] ;  /* 0x0000e200ff027b82 */ /* 0x001e260000000a00 */
[----:B------:R-:W-:-:S04]  /*0200*/  IMAD R0, R9, 0x84, R0 ;  /* 0x0000008409007824 */ /* 0x000fc800078e0200 */
[----:B------:R-:W-:-:S05]  /*0210*/  IMAD R0, R11, 0x4, R0 ;  /* 0x000000040b007824 */ /* 0x000fca00078e0200 */
[----:B------:R-:W1:Y:S01]  /*0220*/  LDS R5, [R0] ;  /* 0x0000000000057984 */ /* 0x000e620000000800 */
[----:B0-----:R-:W-:-:S05]  /*0230*/  IMAD.WIDE R2, R7, 0x4, R2 ;  /* 0x0000000407027825 */ /* 0x001fca00078e0202 */
[----:B-1----:R-:W-:Y:S01]  /*0240*/  STG.E desc[UR4][R2.64], R5 ;  /* 0x0000000502007986 */ /* 0x002fe2000c101904 */
[----:B------:R-:W-:Y:S05]  /*0250*/  EXIT ;  /* 0x000000000000794d */ /* 0x000fea0003800000 */
.L_x_1:
        /* <DEDUP_REMOVED lines=10> */
.L_x_7:


//--------------------- .text._Z19device_transpose_v3ILi32EEvPKfPfii --------------------------
	.section	.text._Z19device_transpose_v3ILi32EEvPKfPfii,"ax",@progbits
	.align	128
        .global         _Z19device_transpose_v3ILi32EEvPKfPfii
        .type           _Z19device_transpose_v3ILi32EEvPKfPfii,@function
        .size           _Z19device_transpose_v3ILi32EEvPKfPfii,(.L_x_8 - _Z19device_transpose_v3ILi32EEvPKfPfii)
        .other          _Z19device_transpose_v3ILi32EEvPKfPfii,@"STO_CUDA_ENTRY STV_DEFAULT"
_Z19device_transpose_v3ILi32EEvPKfPfii:
.text._Z19device_transpose_v3ILi32EEvPKfPfii:
        /* <DEDUP_REMOVED lines=21> */
[----:B0-----:R-:W-:-:S04]  /*0150*/  @!P0 LEA R0, R5, R0, 0x18 ;  /* 0x0000000005008211 */ /* 0x001fc800078ec0ff */
[----:B------:R-:W-:-:S05]  /*0160*/  @!P0 LEA R0, R11, R0, 0x7 ;  /* 0x000000000b008211 */ /* 0x000fca00078e38ff */
[----:B------:R-:W-:-:S05]  /*0170*/  @!P0 IMAD R5, R9, 0x4, R0 ;  /* 0x0000000409058824 */ /* 0x000fca00078e0200 */
[----:B--2---:R0:W-:Y:S01]  /*0180*/  @!P0 STS [R5], R2 ;  /* 0x0000000205008388 */ /* 0x0041e20000000800 */
[----:B------:R-:W-:Y:S06]  /*0190*/  BAR.SYNC.DEFER_BLOCKING 0x0 ;  /* 0x0000000000007b1d */ /* 0x000fec0000010000 */
[----:B------:R-:W-:Y:S05]  /*01a0*/  @P1 EXIT ;  /* 0x000000000000194d */ /* 0x000fea0003800000 */
[----:B------:R-:W1:Y:S01]  /*01b0*/  S2UR UR5, SR_CgaCtaId ;  /* 0x00000000000579c3 */ /* 0x000e620000008800 */
[----:B------:R-:W-:Y:S01]  /*01c0*/  UMOV UR4, 0x400 ;  /* 0x0000040000047882 */ /* 0x000fe20000000000 */
[----:B------:R-:W-:-:S06]  /*01d0*/  IMAD R7, R7, UR8, R4 ;  /* 0x0000000807077c24 */ /* 0x000fcc000f8e0204 */
        /* <DEDUP_REMOVED lines=8> */
.L_x_2:
        /* <DEDUP_REMOVED lines=10> */
.L_x_8:


//--------------------- .text._Z19device_transpose_v2PKfPfii --------------------------
	.section	.text._Z19device_transpose_v2PKfPfii,"ax",@progbits
	.align	128
        .global         _Z19device_transpose_v2PKfPfii
        .type           _Z19device_transpose_v2PKfPfii,@function
        .size           _Z19device_transpose_v2PKfPfii,(.L_x_9 - _Z19device_transpose_v2PKfPfii)
        .other          _Z19device_transpose_v2PKfPfii,@"STO_CUDA_ENTRY STV_DEFAULT"
_Z19device_transpose_v2PKfPfii:
.text._Z19device_transpose_v2PKfPfii:
[----:B------:R-:W-:Y:S01]  /*0000*/  LDC R1, c[0x0][0x37c] ;  /* 0x0000df00ff017b82 */ /* 0x000fe20000000800 */
[----:B------:R-:W0:Y:S01]  /*0010*/  S2R R0, SR_CTAID.Y ;  /* 0x0000000000007919 */ /* 0x000e220000002600 */
[----:B------:R-:W0:Y:S01]  /*0020*/  LDCU UR4, c[0x0][0x364] ;  /* 0x00006c80ff0477ac */ /* 0x000e220008000800 */
[----:B------:R-:W0:Y:S01]  /*0030*/  S2R R3, SR_TID.Y ;  /* 0x0000000000037919 */ /* 0x000e220000002200 */
[----:B------:R-:W1:Y:S01]  /*0040*/  LDCU UR5, c[0x0][0x360] ;  /* 0x00006c00ff0577ac */ /* 0x000e620008000800 */
[----:B------:R-:W1:Y:S01]  /*0050*/  S2R R7, SR_CTAID.X ;  /* 0x0000000000077919 */ /* 0x000e620000002500 */
[----:B------:R-:W2:Y:S01]  /*0060*/  LDCU.64 UR6, c[0x0][0x390] ;  /* 0x00007200ff0677ac */ /* 0x000ea20008000a00 */
[----:B------:R-:W1:Y:S01]  /*0070*/  S2R R2, SR_TID.X ;  /* 0x0000000000027919 */ /* 0x000e620000002100 */
[----:B0-----:R-:W-:-:S05]  /*0080*/  IMAD R0, R0, UR4, R3 ;  /* 0x0000000400007c24 */ /* 0x001fca000f8e0203 */
[----:B--2---:R-:W-:Y:S01]  /*0090*/  ISETP.GE.AND P0, PT, R0, UR7, PT ;  /* 0x0000000700007c0c */ /* 0x004fe2000bf06270 */
[----:B-1----:R-:W-:-:S05]  /*00a0*/  IMAD R7, R7, UR5, R2 ;  /* 0x0000000507077c24 */ /* 0x002fca000f8e0202 */
[----:B------:R-:W-:-:S13]  /*00b0*/  ISETP.GE.OR P0, PT, R7, UR6, P0 ;  /* 0x0000000607007c0c */ /* 0x000fda0008706670 */
[----:B------:R-:W-:Y:S05]  /*00c0*/  @P0 EXIT ;  /* 0x000000000000094d */ /* 0x000fea0003800000 */
[----:B------:R-:W0:Y:S01]  /*00d0*/  LDC.64 R2, c[0x0][0x380] ;  /* 0x0000e000ff027b82 */ /* 0x000e220000000a00 */
[----:B------:R-:W1:Y:S01]  /*00e0*/  LDCU.64 UR4, c[0x0][0x358] ;  /* 0x00006b00ff0477ac */ /* 0x000e620008000a00 */
[----:B------:R-:W-:-:S04]  /*00f0*/  IMAD R5, R7, UR7, R0 ;  /* 0x0000000707057c24 */ /* 0x000fc8000f8e0200 */
[----:B0-----:R-:W-:Y:S02]  /*0100*/  IMAD.WIDE R2, R5, 0x4, R2 ;  /* 0x0000000405027825 */ /* 0x001fe400078e0202 */
[----:B------:R-:W0:Y:S04]  /*0110*/  LDC.64 R4, c[0x0][0x388] ;  /* 0x0000e200ff047b82 */ /* 0x000e280000000a00 */
[----:B-1----:R-:W2:Y:S01]  /*0120*/  LDG.E.CONSTANT R3, desc[UR4][R2.64] ;  /* 0x0000000402037981 */ /* 0x002ea2000c1e9900 */
[----:B------:R-:W-:-:S04]  /*0130*/  IMAD R7, R0, UR6, R7 ;  /* 0x0000000600077c24 */ /* 0x000fc8000f8e0207 */
[----:B0-----:R-:W-:-:S05]  /*0140*/  IMAD.WIDE R4, R7, 0x4, R4 ;  /* 0x0000000407047825 */ /* 0x001fca00078e0204 */
[----:B--2---:R-:W-:Y:S01]  /*0150*/  STG.E desc[UR4][R4.64], R3 ;  /* 0x0000000304007986 */ /* 0x004fe2000c101904 */
[----:B------:R-:W-:Y:S05]  /*0160*/  EXIT ;  /* 0x000000000000794d */ /* 0x000fea0003800000 */
.L_x_3:
        /* <DEDUP_REMOVED lines=9> */
.L_x_9:


//--------------------- .text._Z19device_transpose_v1PKfPfii --------------------------
	.section	.text._Z19device_transpose_v1PKfPfii,"ax",@progbits
	.align	128
        .global         _Z19device_transpose_v1PKfPfii
        .type           _Z19device_transpose_v1PKfPfii,@function
        .size           _Z19device_transpose_v1PKfPfii,(.L_x_10 - _Z19device_transpose_v1PKfPfii)
        .other          _Z19device_transpose_v1PKfPfii,@"STO_CUDA_ENTRY STV_DEFAULT"
_Z19device_transpose_v1PKfPfii:
.text._Z19device_transpose_v1PKfPfii:
        /* <DEDUP_REMOVED lines=18> */
[----:B-1----:R-:W2:Y:S01]  /*0120*/  LDG.E R3, desc[UR4][R2.64] ;  /* 0x0000000402037981 */ /* 0x002ea2000c1e1900 */
[----:B------:R-:W-:-:S04]  /*0130*/  IMAD R7, R0, UR6, R7 ;  /* 0x0000000600077c24 */ /* 0x000fc8000f8e0207 */
[----:B0-----:R-:W-:-:S05]  /*0140*/  IMAD.WIDE R4, R7, 0x4, R4 ;  /* 0x0000000407047825 */ /* 0x001fca00078e0204 */
[----:B--2---:R-:W-:Y:S01]  /*0150*/  STG.E desc[UR4][R4.64], R3 ;  /* 0x0000000304007986 */ /* 0x004fe2000c101904 */
[----:B------:R-:W-:Y:S05]  /*0160*/  EXIT ;  /* 0x000000000000794d */ /* 0x000fea0003800000 */
.L_x_4:
        /* <DEDUP_REMOVED lines=9> */
.L_x_10:


//--------------------- .text._Z19device_transpose_v0PKfPfii --------------------------
	.section	.text._Z19device_transpose_v0PKfPfii,"ax",@progbits
	.align	128
        .global         _Z19device_transpose_v0PKfPfii
        .type           _Z19device_transpose_v0PKfPfii,@function
        .size           _Z19device_transpose_v0PKfPfii,(.L_x_11 - _Z19device_transpose_v0PKfPfii)
        .other          _Z19device_transpose_v0PKfPfii,@"STO_CUDA_ENTRY STV_DEFAULT"
_Z19device_transpose_v0PKfPfii:
.text._Z19device_transpose_v0PKfPfii:
[----:B------:R-:W-:Y:S01]  /*0000*/  LDC R1, c[0x0][0x37c] ;  /* 0x0000df00ff017b82 */ /* 0x000fe20000000800 */
[----:B------:R-:W0:Y:S01]  /*0010*/  S2R R7, SR_CTAID.X ;  /* 0x0000000000077919 */ /* 0x000e220000002500 */
[----:B------:R-:W1:Y:S01]  /*0020*/  LDCU UR4, c[0x0][0x364] ;  /* 0x00006c80ff0477ac */ /* 0x000e620008000800 */
[----:B------:R-:W0:Y:S01]  /*0030*/  S2R R2, SR_TID.X ;  /* 0x0000000000027919 */ /* 0x000e220000002100 */
[----:B------:R-:W0:Y:S01]  /*0040*/  LDCU UR5, c[0x0][0x360] ;  /* 0x00006c00ff0577ac */ /* 0x000e220008000800 */
[----:B------:R-:W1:Y:S01]  /*0050*/  S2R R0, SR_CTAID.Y ;  /* 0x0000000000007919 */ /* 0x000e620000002600 */
[----:B------:R-:W2:Y:S01]  /*0060*/  LDCU.64 UR6, c[0x0][0x390] ;  /* 0x00007200ff0677ac */ /* 0x000ea20008000a00 */
[----:B------:R-:W1:Y:S01]  /*0070*/  S2R R3, SR_TID.Y ;  /* 0x0000000000037919 */ /* 0x000e620000002200 */
        /* <DEDUP_REMOVED lines=15> */
.L_x_5:
        /* <DEDUP_REMOVED lines=9> */
.L_x_11:


//--------------------- .nv.shared._Z19device_transpose_v5ILi32EEvPKfPfii --------------------------
	.section	.nv.shared._Z19device_transpose_v5ILi32EEvPKfPfii,"aw",@nobits
	.sectionflags	@""
	.align	4
.nv.shared._Z19device_transpose_v5ILi32EEvPKfPfii:
	.zero		5120


//--------------------- .nv.shared.reserved.0     --------------------------
	.section	.nv.shared.reserved.0,"aw",@nobits
	.weak		__nv_reservedSMEM_offset_0_alias
	.size		__nv_reservedSMEM_offset_0_alias, 0, 64
	.other		__nv_reservedSMEM_offset_0_alias,@"STO_CUDA_RESERVED_SHARED STV_DEFAULT"
__nv_reservedSMEM_offset_0_alias:
	.zero		0
	.zero		64


//--------------------- .nv.shared._Z19device_transpose_v4ILi32EEvPKfPfii --------------------------
	.section	.nv.shared._Z19device_transpose_v4ILi32EEvPKfPfii,"aw",@nobits
	.sectionflags	@""
	.align	4
.nv.shared._Z19device_transpose_v4ILi32EEvPKfPfii:
	.zero		5248


//--------------------- .nv.shared._Z19device_transpose_v3ILi32EEvPKfPfii --------------------------
	.section	.nv.shared._Z19device_transpose_v3ILi32EEvPKfPfii,"aw",@nobits
	.sectionflags	@""
	.align	4
.nv.shared._Z19device_transpose_v3ILi32EEvPKfPfii:
	.zero		5120


//--------------------- .nv.constant0._Z19device_transpose_v5ILi32EEvPKfPfii --------------------------
	.section	.nv.constant0._Z19device_transpose_v5ILi32EEvPKfPfii,"a",@progbits
	.sectionflags	@""
	.align	4
.nv.constant0._Z19device_transpose_v5ILi32EEvPKfPfii:
	.zero		920


//--------------------- .nv.constant0._Z19device_transpose_v4ILi32EEvPKfPfii --------------------------
	.section	.nv.constant0._Z19device_transpose_v4ILi32EEvPKfPfii,"a",@progbits
	.sectionflags	@""
	.align	4
.nv.constant0._Z19device_transpose_v4ILi32EEvPKfPfii:
	.zero		920


//--------------------- .nv.constant0._Z19device_transpose_v3ILi32EEvPKfPfii --------------------------
	.section	.nv.constant0._Z19device_transpose_v3ILi32EEvPKfPfii,"a",@progbits
	.sectionflags	@""
	.align	4
.nv.constant0._Z19device_transpose_v3ILi32EEvPKfPfii:
	.zero		920


//--------------------- .nv.constant0._Z19device_transpose_v2PKfPfii --------------------------
	.section	.nv.constant0._Z19device_transpose_v2PKfPfii,"a",@progbits
	.sectionflags	@""
	.align	4
.nv.constant0._Z19device_transpose_v2PKfPfii:
	.zero		920


//--------------------- .nv.constant0._Z19device_transpose_v1PKfPfii --------------------------
	.section	.nv.constant0._Z19device_transpose_v1PKfPfii,"a",@progbits
	.sectionflags	@""
	.align	4
.nv.constant0._Z19device_transpose_v1PKfPfii:
	.zero		920


//--------------------- .nv.constant0._Z19device_transpose_v0PKfPfii --------------------------
	.section	.nv.constant0._Z19device_transpose_v0PKfPfii,"a",@progbits
	.sectionflags	@""
	.align	4
.nv.constant0._Z19device_transpose_v0PKfPfii:
	.zero		920


//--------------------- SYMBOLS --------------------------

	.type		.nv.reservedSmem.offset0,@object
	.size		.nv.reservedSmem.offset0,0x4
	.type		.nv.reservedSmem.cap,@object
	.size		.nv.reservedSmem.cap,0x4
